//
// Generated by NVIDIA NVVM Compiler
//
// Compiler Build ID: CL-36424714
// Cuda compilation tools, release 13.0, V13.0.88
// Based on NVVM 20.0.0
//

.version 9.0
.target sm_100
.address_size 64

	// .globl	_Z12squareMatrixPf

.visible .entry _Z12squareMatrixPf(
	.param .u64 .ptr .align 1 _Z12squareMatrixPf_param_0
)
{
	.reg .pred 	%p<9>;
	.reg .b32 	%r<8>;
	.reg .b32 	%f<67>;
	.reg .b64 	%rd<68>;

	ld.param.u64 	%rd24, [_Z12squareMatrixPf_param_0];
	cvta.to.global.u64 	%rd1, %rd24;
	mov.u32 	%r1, %ctaid.x;
	mov.u32 	%r2, %tid.x;
	mov.u32 	%r3, %ntid.x;
	cvt.u64.u32 	%rd2, %r3;
	mul.lo.s32 	%r4, %r1, %r3;
	cvt.u64.u32 	%rd3, %r4;
	cvt.u64.u32 	%rd4, %r2;
	and.b64  	%rd5, %rd2, 7;
	setp.lt.u32 	%p1, %r3, 8;
	mov.f32 	%f66, 0f00000000;
	mov.b64 	%rd66, 0;
	@%p1 bra 	$L__BB0_3;
	and.b64  	%rd66, %rd2, 2040;
	shl.b64 	%rd25, %rd4, 2;
	add.s64 	%rd63, %rd1, %rd25;
	shl.b64 	%rd8, %rd2, 5;
	shl.b64 	%rd26, %rd3, 2;
	add.s64 	%rd27, %rd26, %rd1;
	add.s64 	%rd62, %rd27, 16;
	shl.b64 	%rd10, %rd2, 2;
	mov.f32 	%f66, 0f00000000;
	mov.u64 	%rd64, %rd66;
$L__BB0_2:
	.pragma "nounroll";
	ld.global.f32 	%f16, [%rd62+-16];
	ld.global.f32 	%f17, [%rd63];
	fma.rn.f32 	%f18, %f16, %f17, %f66;
	ld.global.f32 	%f19, [%rd62+-12];
	add.s64 	%rd28, %rd63, %rd10;
	ld.global.f32 	%f20, [%rd28];
	fma.rn.f32 	%f21, %f19, %f20, %f18;
	ld.global.f32 	%f22, [%rd62+-8];
	add.s64 	%rd29, %rd28, %rd10;
	ld.global.f32 	%f23, [%rd29];
	fma.rn.f32 	%f24, %f22, %f23, %f21;
	ld.global.f32 	%f25, [%rd62+-4];
	add.s64 	%rd30, %rd29, %rd10;
	ld.global.f32 	%f26, [%rd30];
	fma.rn.f32 	%f27, %f25, %f26, %f24;
	ld.global.f32 	%f28, [%rd62];
	add.s64 	%rd31, %rd30, %rd10;
	ld.global.f32 	%f29, [%rd31];
	fma.rn.f32 	%f30, %f28, %f29, %f27;
	ld.global.f32 	%f31, [%rd62+4];
	add.s64 	%rd32, %rd31, %rd10;
	ld.global.f32 	%f32, [%rd32];
	fma.rn.f32 	%f33, %f31, %f32, %f30;
	ld.global.f32 	%f34, [%rd62+8];
	add.s64 	%rd33, %rd32, %rd10;
	ld.global.f32 	%f35, [%rd33];
	fma.rn.f32 	%f36, %f34, %f35, %f33;
	ld.global.f32 	%f37, [%rd62+12];
	add.s64 	%rd34, %rd33, %rd10;
	ld.global.f32 	%f38, [%rd34];
	fma.rn.f32 	%f66, %f37, %f38, %f36;
	add.s64 	%rd64, %rd64, -8;
	add.s64 	%rd63, %rd63, %rd8;
	add.s64 	%rd62, %rd62, 32;
	setp.ne.s64 	%p2, %rd64, 0;
	@%p2 bra 	$L__BB0_2;
$L__BB0_3:
	setp.eq.s64 	%p3, %rd5, 0;
	@%p3 bra 	$L__BB0_11;
	and.b64  	%rd18, %rd2, 3;
	setp.lt.u64 	%p4, %rd5, 4;
	@%p4 bra 	$L__BB0_6;
	add.s64 	%rd35, %rd66, %rd3;
	shl.b64 	%rd36, %rd35, 2;
	add.s64 	%rd37, %rd1, %rd36;
	ld.global.f32 	%f40, [%rd37];
	mad.lo.s64 	%rd38, %rd66, %rd2, %rd4;
	shl.b64 	%rd39, %rd38, 2;
	add.s64 	%rd40, %rd1, %rd39;
	ld.global.f32 	%f41, [%rd40];
	fma.rn.f32 	%f42, %f40, %f41, %f66;
	ld.global.f32 	%f43, [%rd37+4];
	shl.b64 	%rd41, %rd2, 2;
	add.s64 	%rd42, %rd40, %rd41;
	ld.global.f32 	%f44, [%rd42];
	fma.rn.f32 	%f45, %f43, %f44, %f42;
	ld.global.f32 	%f46, [%rd37+8];
	add.s64 	%rd43, %rd42, %rd41;
	ld.global.f32 	%f47, [%rd43];
	fma.rn.f32 	%f48, %f46, %f47, %f45;
	ld.global.f32 	%f49, [%rd37+12];
	add.s64 	%rd44, %rd43, %rd41;
	ld.global.f32 	%f50, [%rd44];
	fma.rn.f32 	%f66, %f49, %f50, %f48;
	add.s64 	%rd66, %rd66, 4;
$L__BB0_6:
	setp.eq.s64 	%p5, %rd18, 0;
	@%p5 bra 	$L__BB0_11;
	setp.eq.s64 	%p6, %rd18, 1;
	@%p6 bra 	$L__BB0_9;
	add.s64 	%rd45, %rd66, %rd3;
	shl.b64 	%rd46, %rd45, 2;
	add.s64 	%rd47, %rd1, %rd46;
	ld.global.f32 	%f52, [%rd47];
	mad.lo.s64 	%rd48, %rd66, %rd2, %rd4;
	shl.b64 	%rd49, %rd48, 2;
	add.s64 	%rd50, %rd1, %rd49;
	ld.global.f32 	%f53, [%rd50];
	fma.rn.f32 	%f54, %f52, %f53, %f66;
	ld.global.f32 	%f55, [%rd47+4];
	shl.b64 	%rd51, %rd2, 2;
	add.s64 	%rd52, %rd50, %rd51;
	ld.global.f32 	%f56, [%rd52];
	fma.rn.f32 	%f66, %f55, %f56, %f54;
	add.s64 	%rd66, %rd66, 2;
$L__BB0_9:
	and.b64  	%rd53, %rd2, 1;
	setp.eq.b64 	%p7, %rd53, 1;
	not.pred 	%p8, %p7;
	@%p8 bra 	$L__BB0_11;
	add.s64 	%rd54, %rd66, %rd3;
	shl.b64 	%rd55, %rd54, 2;
	add.s64 	%rd56, %rd1, %rd55;
	ld.global.f32 	%f57, [%rd56];
	mad.lo.s64 	%rd57, %rd66, %rd2, %rd4;
	shl.b64 	%rd58, %rd57, 2;
	add.s64 	%rd59, %rd1, %rd58;
	ld.global.f32 	%f58, [%rd59];
	fma.rn.f32 	%f66, %f57, %f58, %f66;
$L__BB0_11:
	cvt.u32.u64 	%r5, %rd4;
	cvt.u32.u64 	%r6, %rd3;
	add.s32 	%r7, %r6, %r5;
	mul.wide.u32 	%rd60, %r7, 4;
	add.s64 	%rd61, %rd1, %rd60;
	st.global.f32 	[%rd61], %f66;
	ret;

}


// ===== COMPILED SASS (sm_100) =====

	.target	sm_100

	.elftype	@"ET_EXEC"


//--------------------- .note.nv.tkinfo           --------------------------
	.section	.note.nv.tkinfo,"",@"SHT_NOTE"
	.sectionflags	@"SHF_NOTE_NV_TKINFO"
	.tkinfo
        /*0018*/ 	.word	0x00000002
        /*0030*/ 	.string	""
        /*0030*/ 	.string	"ptxas"
        /*0030*/ 	.string	"Cuda compilation tools, release 13.0, V13.0.88"
        /*0030*/ 	.string	"Build cuda_13.0.r13.0/compiler.36424714_0"
        /*0030*/ 	.string	"-arch sm_100 -m 64 "



//--------------------- .note.nv.cuinfo           --------------------------
	.section	.note.nv.cuinfo,"",@"SHT_NOTE"
	.sectionflags	@"SHF_NOTE_NV_CUINFO"
        /*0018*/ 	.short	0x0002
        /*001a*/ 	.short	0x0064
        /*001c*/ 	.short	0x0082
	.zero		2


//--------------------- .nv.info                  --------------------------
	.section	.nv.info,"",@"SHT_CUDA_INFO"
	.align	4


	//----- nvinfo : EIATTR_REGCOUNT
	.align		4
        /*0000*/ 	.byte	0x04, 0x2f
        /*0002*/ 	.short	(.L_1 - .L_0)
	.align		4
.L_0:
        /*0004*/ 	.word	index@(_Z12squareMatrixPf)
        /*0008*/ 	.word	0x00000020


	//----- nvinfo : EIATTR_FRAME_SIZE
	.align		4
.L_1:
        /*000c*/ 	.byte	0x04, 0x11
        /*000e*/ 	.short	(.L_3 - .L_2)
	.align		4
.L_2:
        /*0010*/ 	.word	index@(_Z12squareMatrixPf)
        /*0014*/ 	.word	0x00000000


	//----- nvinfo : EIATTR_MIN_STACK_SIZE
	.align		4
.L_3:
        /*0018*/ 	.byte	0x04, 0x12
        /*001a*/ 	.short	(.L_5 - .L_4)
	.align		4
.L_4:
        /*001c*/ 	.word	index@(_Z12squareMatrixPf)
        /*0020*/ 	.word	0x00000000
.L_5:


//--------------------- .nv.compat                --------------------------
	.section	.nv.compat,"",@"SHT_CUDA_COMPAT_INFO"
	.align	4
        /*0000*/ 	.byte	0x02, 0x09, 0x00, 0x00, 0x02, 0x02, 0x01, 0x00, 0x02, 0x05, 0x05, 0x00, 0x03, 0x07, 0x01, 0x01
        /*0010*/ 	.byte	0x02, 0x03, 0x00, 0x00, 0x02, 0x06, 0x01, 0x00, 0x04, 0x0b, 0x08, 0x00, 0x09, 0x00, 0x00, 0x00
        /*0020*/ 	.byte	0x00, 0x00, 0x00, 0x00


//--------------------- .nv.info._Z12squareMatrixPf --------------------------
	.section	.nv.info._Z12squareMatrixPf,"",@"SHT_CUDA_INFO"
	.sectionflags	@""
	.align	4


	//----- nvinfo : EIATTR_CUDA_API_VERSION
	.align		4
        /*0000*/ 	.byte	0x04, 0x37
        /*0002*/ 	.short	(.L_7 - .L_6)
.L_6:
        /*0004*/ 	.word	0x00000082


	//----- nvinfo : EIATTR_KPARAM_INFO
	.align		4
.L_7:
        /*0008*/ 	.byte	0x04, 0x17
        /*000a*/ 	.short	(.L_9 - .L_8)
.L_8:
        /*000c*/ 	.word	0x00000000
        /*0010*/ 	.short	0x0000
        /*0012*/ 	.short	0x0000
        /*0014*/ 	.byte	0x00, 0xf5, 0x21, 0x00


	//----- nvinfo : EIATTR_SPARSE_MMA_MASK
	.align		4
.L_9:
        /*0018*/ 	.byte	0x03, 0x50
        /*001a*/ 	.short	0x0000


	//----- nvinfo : EIATTR_MAXREG_COUNT
	.align		4
        /*001c*/ 	.byte	0x03, 0x1b
        /*001e*/ 	.short	0x00ff


	//----- nvinfo : EIATTR_MERCURY_ISA_VERSION
	.align		4
        /*0020*/ 	.byte	0x03, 0x5f
        /*0022*/ 	.short	0x0101


	//----- nvinfo : EIATTR_VRC_CTA_INIT_COUNT
	.align		4
        /*0024*/ 	.byte	0x02, 0x4a
	.zero		1
	.zero		1


	//----- nvinfo : EIATTR_EXIT_INSTR_OFFSETS
	.align		4
        /*0028*/ 	.byte	0x04, 0x1c
        /*002a*/ 	.short	(.L_11 - .L_10)


	//   ....[0]....
.L_10:
        /*002c*/ 	.word	0x00000a70


	//----- nvinfo : EIATTR_CBANK_PARAM_SIZE
	.align		4
.L_11:
        /*0030*/ 	.byte	0x03, 0x19
        /*0032*/ 	.short	0x0008


	//----- nvinfo : EIATTR_PARAM_CBANK
	.align		4
        /*0034*/ 	.byte	0x04, 0x0a
        /*0036*/ 	.short	(.L_13 - .L_12)
	.align		4
.L_12:
        /*0038*/ 	.word	index@(.nv.constant0._Z12squareMatrixPf)
        /*003c*/ 	.short	0x0380
        /*003e*/ 	.short	0x0008


	//----- nvinfo : EIATTR_SW_WAR
	.align		4
.L_13:
        /*0040*/ 	.byte	0x04, 0x36
        /*0042*/ 	.short	(.L_15 - .L_14)
.L_14:
        /*0044*/ 	.word	0x00000008
.L_15:


//--------------------- .nv.callgraph             --------------------------
	.section	.nv.callgraph,"",@"SHT_CUDA_CALLGRAPH"
	.align	4
	.sectionentsize	8
	.align		4
        /*0000*/ 	.word	0x00000000
	.align		4
        /*0004*/ 	.word	0xffffffff
	.align		4
        /*0008*/ 	.word	0x00000000
	.align		4
        /*000c*/ 	.word	0xfffffffe
	.align		4
        /*0010*/ 	.word	0x00000000
	.align		4
        /*0014*/ 	.word	0xfffffffd
	.align		4
        /*0018*/ 	.word	0x00000000
	.align		4
        /*001c*/ 	.word	0xfffffffc


//--------------------- .text._Z12squareMatrixPf  --------------------------
	.section	.text._Z12squareMatrixPf,"ax",@progbits
	.align	128
        .global         _Z12squareMatrixPf
        .type           _Z12squareMatrixPf,@function
        .size           _Z12squareMatrixPf,(.L_x_6 - _Z12squareMatrixPf)
        .other          _Z12squareMatrixPf,@"STO_CUDA_ENTRY STV_DEFAULT"
_Z12squareMatrixPf:
.text._Z12squareMatrixPf:
[----:B------:R-:W-:Y:S08]  /*0000*/  LDC R1, c[0x0][0x37c] ;  /* 0x0000df00ff017b82 */ /* 0x000ff00000000800 */
[----:B------:R-:W0:Y:S01]  /*0010*/  LDC R0, c[0x0][0x360] ;  /* 0x0000d800ff007b82 */ /* 0x000e220000000800 */
[----:B------:R-:W1:Y:S01]  /*0020*/  S2R R12, SR_TID.X ;  /* 0x00000000000c7919 */ /* 0x000e620000002100 */
[----:B------:R-:W2:Y:S01]  /*0030*/  LDCU.64 UR4, c[0x0][0x358] ;  /* 0x00006b00ff0477ac */ /* 0x000ea20008000a00 */
[----:B------:R-:W-:-:S02]  /*0040*/  IMAD.MOV.U32 R17, RZ, RZ, RZ ;  /* 0x000000ffff117224 */ /* 0x000fc400078e00ff */
[----:B------:R-:W-:Y:S02]  /*0050*/  IMAD.MOV.U32 R5, RZ, RZ, RZ ;  /* 0x000000ffff057224 */ /* 0x000fe400078e00ff */
[----:B------:R-:W-:Y:S01]  /*0060*/  IMAD.MOV.U32 R7, RZ, RZ, RZ ;  /* 0x000000ffff077224 */ /* 0x000fe200078e00ff */
[----:B------:R-:W3:Y:S01]  /*0070*/  S2UR UR6, SR_CTAID.X ;  /* 0x00000000000679c3 */ /* 0x000ee20000002500 */
[C---:B0-----:R-:W-:Y:S02]  /*0080*/  ISETP.GE.U32.AND P1, PT, R0.reuse, 0x8, PT ;  /* 0x000000080000780c */ /* 0x041fe40003f26070 */
[----:B------:R-:W-:-:S04]  /*0090*/  LOP3.LUT R2, R0, 0x7, RZ, 0xc0, !PT ;  /* 0x0000000700027812 */ /* 0x000fc800078ec0ff */
[----:B------:R-:W-:Y:S01]  /*00a0*/  ISETP.NE.U32.AND P0, PT, R2, RZ, PT ;  /* 0x000000ff0200720c */ /* 0x000fe20003f05070 */
[----:B---3--:R-:W-:-:S03]  /*00b0*/  IMAD R4, R0, UR6, RZ ;  /* 0x0000000600047c24 */ /* 0x008fc6000f8e02ff */
[----:B------:R-:W-:-:S03]  /*00c0*/  ISETP.NE.AND.EX P0, PT, RZ, RZ, PT, P0 ;  /* 0x000000ffff00720c */ /* 0x000fc60003f05300 */
[----:B-12---:R-:W-:Y:S10]  /*00d0*/  @!P1 BRA `(.L_x_0) ;  /* 0x0000000400009947 */ /* 0x006ff40003800000 */
[----:B------:R-:W0:Y:S01]  /*00e0*/  LDC.64 R14, c[0x0][0x380] ;  /* 0x0000e000ff0e7b82 */ /* 0x000e220000000a00 */
[C---:B------:R-:W-:Y:S01]  /*00f0*/  LOP3.LUT R5, R0.reuse, 0x7f8, RZ, 0xc0, !PT ;  /* 0x000007f800057812 */ /* 0x040fe200078ec0ff */
[----:B------:R-:W-:Y:S01]  /*0100*/  IMAD.SHL.U32 R6, R0, 0x4, RZ ;  /* 0x0000000400067824 */ /* 0x000fe200078e00ff */
[----:B------:R-:W-:Y:S01]  /*0110*/  SHF.R.U32.HI R10, RZ, 0x1e, R0 ;  /* 0x0000001eff0a7819 */ /* 0x000fe20000011600 */
[----:B------:R-:W-:Y:S02]  /*0120*/  IMAD.MOV.U32 R7, RZ, RZ, RZ ;  /* 0x000000ffff077224 */ /* 0x000fe400078e00ff */
[----:B------:R-:W-:Y:S02]  /*0130*/  IMAD.MOV.U32 R17, RZ, RZ, RZ ;  /* 0x000000ffff117224 */ /* 0x000fe400078e00ff */
[----:B------:R-:W-:Y:S02]  /*0140*/  IMAD.MOV.U32 R9, RZ, RZ, RZ ;  /* 0x000000ffff097224 */ /* 0x000fe400078e00ff */
[----:B------:R-:W-:Y:S01]  /*0150*/  IMAD.MOV.U32 R11, RZ, RZ, R5 ;  /* 0x000000ffff0b7224 */ /* 0x000fe200078e0005 */
[----:B0-----:R-:W-:-:S02]  /*0160*/  LEA R8, P1, R12, R14, 0x2 ;  /* 0x0000000e0c087211 */ /* 0x001fc400078210ff */
[----:B------:R-:W-:Y:S02]  /*0170*/  LEA R16, P2, R4, R14, 0x2 ;  /* 0x0000000e04107211 */ /* 0x000fe400078410ff */
[-C--:B------:R-:W-:Y:S02]  /*0180*/  LEA.HI.X R3, R12, R15.reuse, RZ, 0x2, P1 ;  /* 0x0000000f0c037211 */ /* 0x080fe400008f14ff */
[----:B------:R-:W-:Y:S02]  /*0190*/  LEA.HI.X R15, R4, R15, RZ, 0x2, P2 ;  /* 0x0000000f040f7211 */ /* 0x000fe400010f14ff */
[----:B------:R-:W-:-:S05]  /*01a0*/  IADD3 R16, P1, PT, R16, 0x10, RZ ;  /* 0x0000001010107810 */ /* 0x000fca0007f3e0ff */
[----:B------:R-:W-:-:S08]  /*01b0*/  IMAD.X R15, RZ, RZ, R15, P1 ;  /* 0x000000ffff0f7224 */ /* 0x000fd000008e060f */
.L_x_1:
[----:B------:R-:W-:Y:S01]  /*01c0*/  IMAD.MOV.U32 R20, RZ, RZ, R8 ;  /* 0x000000ffff147224 */ /* 0x000fe200078e0008 */
[----:B------:R-:W-:Y:S01]  /*01d0*/  IADD3 R26, P1, PT, R6, R8, RZ ;  /* 0x00000008061a7210 */ /* 0x000fe20007f3e0ff */
[----:B------:R-:W-:Y:S02]  /*01e0*/  IMAD.MOV.U32 R14, RZ, RZ, R16 ;  /* 0x000000ffff0e7224 */ /* 0x000fe400078e0010 */
[----:B------:R-:W-:Y:S01]  /*01f0*/  IMAD.MOV.U32 R21, RZ, RZ, R3 ;  /* 0x000000ffff157224 */ /* 0x000fe200078e0003 */
[----:B------:R-:W-:Y:S02]  /*0200*/  IADD3.X R27, PT, PT, R10, R3, RZ, P1, !PT ;  /* 0x000000030a1b7210 */ /* 0x000fe40000ffe4ff */
[----:B------:R-:W2:Y:S01]  /*0210*/  LDG.E R28, desc[UR4][R14.64+-0x10] ;  /* 0xfffff0040e1c7981 */ /* 0x000ea2000c1e1900 */
[----:B------:R-:W-:-:S03]  /*0220*/  IADD3 R22, P1, PT, R6, R26, RZ ;  /* 0x0000001a06167210 */ /* 0x000fc60007f3e0ff */
[----:B------:R-:W2:Y:S02]  /*0230*/  LDG.E R20, desc[UR4][R20.64] ;  /* 0x0000000414147981 */ /* 0x000ea4000c1e1900 */
[----:B------:R-:W-:Y:S02]  /*0240*/  IMAD.X R23, R10, 0x1, R27, P1 ;  /* 0x000000010a177824 */ /* 0x000fe400008e061b */
[----:B------:R-:W3:Y:S04]  /*0250*/  LDG.E R24, desc[UR4][R14.64+-0xc] ;  /* 0xfffff4040e187981 */ /* 0x000ee8000c1e1900 */
[----:B------:R0:W4:Y:S04]  /*0260*/  LDG.E R25, desc[UR4][R22.64] ;  /* 0x0000000416197981 */ /* 0x000128000c1e1900 */
[----:B------:R-:W3:Y:S04]  /*0270*/  LDG.E R21, desc[UR4][R26.64] ;  /* 0x000000041a157981 */ /* 0x000ee8000c1e1900 */
[----:B------:R-:W4:Y:S01]  /*0280*/  LDG.E R26, desc[UR4][R14.64+-0x8] ;  /* 0xfffff8040e1a7981 */ /* 0x000f22000c1e1900 */
[----:B------:R-:W-:-:S03]  /*0290*/  IADD3 R18, P1, PT, R6, R22, RZ ;  /* 0x0000001606127210 */ /* 0x000fc60007f3e0ff */
[----:B------:R-:W5:Y:S02]  /*02a0*/  LDG.E R27, desc[UR4][R14.64+-0x4] ;  /* 0xfffffc040e1b7981 */ /* 0x000f64000c1e1900 */
[----:B------:R-:W-:Y:S01]  /*02b0*/  IMAD.X R19, R10, 0x1, R23, P1 ;  /* 0x000000010a137824 */ /* 0x000fe200008e0617 */
[----:B------:R-:W-:-:S04]  /*02c0*/  IADD3 R16, P1, PT, R6, R18, RZ ;  /* 0x0000001206107210 */ /* 0x000fc80007f3e0ff */
[----:B------:R-:W5:Y:S01]  /*02d0*/  LDG.E R18, desc[UR4][R18.64] ;  /* 0x0000000412127981 */ /* 0x000f62000c1e1900 */
[----:B--2---:R-:W-:Y:S01]  /*02e0*/  FFMA R29, R28, R20, R17 ;  /* 0x000000141c1d7223 */ /* 0x004fe20000000011 */
[----:B------:R-:W-:Y:S01]  /*02f0*/  IMAD.X R17, R10, 0x1, R19, P1 ;  /* 0x000000010a117824 */ /* 0x000fe200008e0613 */
[----:B------:R-:W-:Y:S01]  /*0300*/  IADD3 R20, P1, PT, R6, R16, RZ ;  /* 0x0000001006147210 */ /* 0x000fe20007f3e0ff */
[----:B------:R-:W2:Y:S04]  /*0310*/  LDG.E R19, desc[UR4][R14.64+0x4] ;  /* 0x000004040e137981 */ /* 0x000ea8000c1e1900 */
[----:B------:R-:W2:Y:S04]  /*0320*/  LDG.E R16, desc[UR4][R16.64] ;  /* 0x0000000410107981 */ /* 0x000ea8000c1e1900 */
[----:B------:R-:W2:Y:S01]  /*0330*/  LDG.E R28, desc[UR4][R14.64+0x8] ;  /* 0x000008040e1c7981 */ /* 0x000ea2000c1e1900 */
[----:B---3--:R-:W-:Y:S01]  /*0340*/  FFMA R29, R24, R21, R29 ;  /* 0x00000015181d7223 */ /* 0x008fe2000000001d */
[----:B------:R-:W-:Y:S01]  /*0350*/  IMAD.X R21, R10, 0x1, R17, P1 ;  /* 0x000000010a157824 */ /* 0x000fe200008e0611 */
[----:B0-----:R-:W-:Y:S01]  /*0360*/  IADD3 R22, P1, PT, R6, R20, RZ ;  /* 0x0000001406167210 */ /* 0x001fe20007f3e0ff */
[----:B------:R0:W3:Y:S04]  /*0370*/  LDG.E R17, desc[UR4][R14.64+0xc] ;  /* 0x00000c040e117981 */ /* 0x0000e8000c1e1900 */
[----:B------:R-:W-:-:S02]  /*0380*/  IMAD.X R23, R10, 0x1, R21, P1 ;  /* 0x000000010a177824 */ /* 0x000fc400008e0615 */
[----:B----4-:R-:W-:Y:S01]  /*0390*/  FFMA R26, R26, R25, R29 ;  /* 0x000000191a1a7223 */ /* 0x010fe2000000001d */
[----:B------:R-:W4:Y:S01]  /*03a0*/  LDG.E R20, desc[UR4][R20.64] ;  /* 0x0000000414147981 */ /* 0x000f22000c1e1900 */
[----:B------:R-:W-:-:S03]  /*03b0*/  IADD3 R24, P1, PT, R6, R22, RZ ;  /* 0x0000001606187210 */ /* 0x000fc60007f3e0ff */
[----:B------:R-:W2:Y:S02]  /*03c0*/  LDG.E R29, desc[UR4][R14.64] ;  /* 0x000000040e1d7981 */ /* 0x000ea4000c1e1900 */
[----:B------:R-:W-:Y:S02]  /*03d0*/  IMAD.X R25, R10, 0x1, R23, P1 ;  /* 0x000000010a197824 */ /* 0x000fe400008e0617 */
[----:B------:R-:W3:Y:S04]  /*03e0*/  LDG.E R22, desc[UR4][R22.64] ;  /* 0x0000000416167981 */ /* 0x000ee8000c1e1900 */
[----:B------:R-:W3:Y:S01]  /*03f0*/  LDG.E R24, desc[UR4][R24.64] ;  /* 0x0000000418187981 */ /* 0x000ee2000c1e1900 */
[----:B------:R-:W-:-:S04]  /*0400*/  IADD3 R11, P1, PT, R11, -0x8, RZ ;  /* 0xfffffff80b0b7810 */ /* 0x000fc80007f3e0ff */
[----:B------:R-:W-:Y:S02]  /*0410*/  IADD3.X R9, PT, PT, R9, -0x1, RZ, P1, !PT ;  /* 0xffffffff09097810 */ /* 0x000fe40000ffe4ff */
[----:B------:R-:W-:Y:S01]  /*0420*/  ISETP.NE.U32.AND P1, PT, R11, RZ, PT ;  /* 0x000000ff0b00720c */ /* 0x000fe20003f25070 */
[----:B-----5:R-:W-:-:S03]  /*0430*/  FFMA R18, R27, R18, R26 ;  /* 0x000000121b127223 */ /* 0x020fc6000000001a */
[----:B------:R-:W-:Y:S02]  /*0440*/  ISETP.NE.AND.EX P1, PT, R9, RZ, PT, P1 ;  /* 0x000000ff0900720c */ /* 0x000fe40003f25310 */
[----:B------:R-:W-:-:S04]  /*0450*/  LEA R8, P2, R0, R8, 0x5 ;  /* 0x0000000800087211 */ /* 0x000fc800078428ff */
[----:B------:R-:W-:Y:S01]  /*0460*/  LEA.HI.X R3, R0, R3, RZ, 0x5, P2 ;  /* 0x0000000300037211 */ /* 0x000fe200010f2cff */
[----:B--2---:R-:W-:-:S04]  /*0470*/  FFMA R16, R29, R16, R18 ;  /* 0x000000101d107223 */ /* 0x004fc80000000012 */
[----:B----4-:R-:W-:Y:S01]  /*0480*/  FFMA R19, R19, R20, R16 ;  /* 0x0000001413137223 */ /* 0x010fe20000000010 */
[----:B------:R-:W-:-:S03]  /*0490*/  IADD3 R16, P3, PT, R14, 0x20, RZ ;  /* 0x000000200e107810 */ /* 0x000fc60007f7e0ff */
[----:B---3--:R-:W-:Y:S02]  /*04a0*/  FFMA R22, R28, R22, R19 ;  /* 0x000000161c167223 */ /* 0x008fe40000000013 */
[----:B0-----:R-:W-:Y:S02]  /*04b0*/  IMAD.X R15, RZ, RZ, R15, P3 ;  /* 0x000000ffff0f7224 */ /* 0x001fe400018e060f */
[----:B------:R-:W-:Y:S01]  /*04c0*/  FFMA R17, R17, R24, R22 ;  /* 0x0000001811117223 */ /* 0x000fe20000000016 */
[----:B------:R-:W-:Y:S06]  /*04d0*/  @P1 BRA `(.L_x_1) ;  /* 0xfffffffc00381947 */ /* 0x000fec000383ffff */
.L_x_0:
[----:B------:R-:W-:Y:S05]  /*04e0*/  @!P0 BRA `(.L_x_2) ;  /* 0x0000000400508947 */ /* 0x000fea0003800000 */
[----:B------:R-:W-:Y:S02]  /*04f0*/  ISETP.GE.U32.AND P1, PT, R2, 0x4, PT ;  /* 0x000000040200780c */ /* 0x000fe40003f26070 */
[----:B------:R-:W-:Y:S02]  /*0500*/  LOP3.LUT R16, R0, 0x3, RZ, 0xc0, !PT ;  /* 0x0000000300107812 */ /* 0x000fe400078ec0ff */
[----:B------:R-:W-:Y:S02]  /*0510*/  ISETP.GE.U32.AND.EX P1, PT, RZ, RZ, PT, P1 ;  /* 0x000000ffff00720c */ /* 0x000fe40003f26110 */
[----:B------:R-:W-:-:S04]  /*0520*/  ISETP.NE.U32.AND P0, PT, R16, RZ, PT ;  /* 0x000000ff1000720c */ /* 0x000fc80003f05070 */
[----:B------:R-:W-:-:S07]  /*0530*/  ISETP.NE.AND.EX P0, PT, RZ, RZ, PT, P0 ;  /* 0x000000ffff00720c */ /* 0x000fce0003f05300 */
[----:B------:R-:W-:Y:S06]  /*0540*/  @!P1 BRA `(.L_x_3) ;  /* 0x0000000000849947 */ /* 0x000fec0003800000 */
[----:B------:R-:W0:Y:S01]  /*0550*/  LDC.64 R2, c[0x0][0x380] ;  /* 0x0000e000ff027b82 */ /* 0x000e220000000a00 */
[----:B------:R-:W-:Y:S01]  /*0560*/  IMAD.MOV.U32 R13, RZ, RZ, RZ ;  /* 0x000000ffff0d7224 */ /* 0x000fe200078e00ff */
[-C--:B------:R-:W-:Y:S01]  /*0570*/  IADD3 R10, P1, PT, R4, R5.reuse, RZ ;  /* 0x00000005040a7210 */ /* 0x080fe20007f3e0ff */
[----:B------:R-:W-:Y:S01]  /*0580*/  IMAD R11, R7, R0, RZ ;  /* 0x00000000070b7224 */ /* 0x000fe200078e02ff */
[----:B------:R-:W-:Y:S01]  /*0590*/  SHF.R.U32.HI R23, RZ, 0x1e, R0 ;  /* 0x0000001eff177819 */ /* 0x000fe20000011600 */
[----:B------:R-:W-:-:S05]  /*05a0*/  IMAD.WIDE.U32 R8, R0, R5, R12 ;  /* 0x0000000500087225 */ /* 0x000fca00078e000c */
[----:B------:R-:W-:Y:S01]  /*05b0*/  IADD3 R6, PT, PT, R9, R11, RZ ;  /* 0x0000000b09067210 */ /* 0x000fe20007ffe0ff */
[----:B------:R-:W-:Y:S02]  /*05c0*/  IMAD.X R9, RZ, RZ, R7, P1 ;  /* 0x000000ffff097224 */ /* 0x000fe400008e0607 */
[----:B------:R-:W-:Y:S01]  /*05d0*/  IMAD.SHL.U32 R11, R0, 0x4, RZ ;  /* 0x00000004000b7824 */ /* 0x000fe200078e00ff */
[-C--:B0-----:R-:W-:Y:S02]  /*05e0*/  LEA R14, P2, R8, R2.reuse, 0x2 ;  /* 0x00000002080e7211 */ /* 0x081fe400078410ff */
[----:B------:R-:W-:Y:S02]  /*05f0*/  LEA R2, P1, R10, R2, 0x2 ;  /* 0x000000020a027211 */ /* 0x000fe400078210ff */
[-C--:B------:R-:W-:Y:S02]  /*0600*/  LEA.HI.X R15, R8, R3.reuse, R6, 0x2, P2 ;  /* 0x00000003080f7211 */ /* 0x080fe400010f1406 */
[----:B------:R-:W-:-:S02]  /*0610*/  LEA.HI.X R3, R10, R3, R9, 0x2, P1 ;  /* 0x000000030a037211 */ /* 0x000fc400008f1409 */
[C---:B------:R-:W-:Y:S02]  /*0620*/  IADD3 R18, P1, PT, R11.reuse, R14, RZ ;  /* 0x0000000e0b127210 */ /* 0x040fe40007f3e0ff */
[----:B------:R-:W2:Y:S02]  /*0630*/  LDG.E R14, desc[UR4][R14.64] ;  /* 0x000000040e0e7981 */ /* 0x000ea4000c1e1900 */
[----:B------:R-:W-:Y:S01]  /*0640*/  IADD3 R8, P2, PT, R11, R18, RZ ;  /* 0x000000120b087210 */ /* 0x000fe20007f5e0ff */
[----:B------:R-:W-:Y:S01]  /*0650*/  IMAD.X R19, R23, 0x1, R15, P1 ;  /* 0x0000000117137824 */ /* 0x000fe200008e060f */
[----:B------:R-:W2:Y:S02]  /*0660*/  LDG.E R6, desc[UR4][R2.64] ;  /* 0x0000000402067981 */ /* 0x000ea4000c1e1900 */
[----:B------:R-:W-:Y:S01]  /*0670*/  IADD3 R10, P1, PT, R11, R8, RZ ;  /* 0x000000080b0a7210 */ /* 0x000fe20007f3e0ff */
[C---:B------:R-:W-:Y:S01]  /*0680*/  IMAD.X R9, R23.reuse, 0x1, R19, P2 ;  /* 0x0000000117097824 */ /* 0x040fe200010e0613 */
[----:B------:R-:W3:Y:S04]  /*0690*/  LDG.E R18, desc[UR4][R18.64] ;  /* 0x0000000412127981 */ /* 0x000ee8000c1e1900 */
[----:B------:R-:W3:Y:S01]  /*06a0*/  LDG.E R21, desc[UR4][R2.64+0x4] ;  /* 0x0000040402157981 */ /* 0x000ee2000c1e1900 */
[----:B------:R-:W-:-:S03]  /*06b0*/  IMAD.X R11, R23, 0x1, R9, P1 ;  /* 0x00000001170b7824 */ /* 0x000fc600008e0609 */
[----:B------:R-:W4:Y:S04]  /*06c0*/  LDG.E R8, desc[UR4][R8.64] ;  /* 0x0000000408087981 */ /* 0x000f28000c1e1900 */
[----:B------:R-:W4:Y:S04]  /*06d0*/  LDG.E R23, desc[UR4][R2.64+0x8] ;  /* 0x0000080402177981 */ /* 0x000f28000c1e1900 */
[----:B------:R-:W5:Y:S04]  /*06e0*/  LDG.E R15, desc[UR4][R2.64+0xc] ;  /* 0x00000c04020f7981 */ /* 0x000f68000c1e1900 */
[----:B------:R-:W5:Y:S01]  /*06f0*/  LDG.E R10, desc[UR4][R10.64] ;  /* 0x000000040a0a7981 */ /* 0x000f62000c1e1900 */
[----:B------:R-:W-:-:S05]  /*0700*/  IADD3 R5, P1, PT, R5, 0x4, RZ ;  /* 0x0000000405057810 */ /* 0x000fca0007f3e0ff */
[----:B------:R-:W-:Y:S02]  /*0710*/  IMAD.X R7, RZ, RZ, R7, P1 ;  /* 0x000000ffff077224 */ /* 0x000fe400008e0607 */
[----:B--2---:R-:W-:-:S04]  /*0720*/  FFMA R6, R6, R14, R17 ;  /* 0x0000000e06067223 */ /* 0x004fc80000000011 */
[----:B---3--:R-:W-:-:S04]  /*0730*/  FFMA R6, R21, R18, R6 ;  /* 0x0000001215067223 */ /* 0x008fc80000000006 */
[----:B----4-:R-:W-:-:S04]  /*0740*/  FFMA R6, R23, R8, R6 ;  /* 0x0000000817067223 */ /* 0x010fc80000000006 */
[----:B-----5:R-:W-:-:S07]  /*0750*/  FFMA R17, R15, R10, R6 ;  /* 0x0000000a0f117223 */ /* 0x020fce0000000006 */
.L_x_3:
[----:B------:R-:W-:Y:S05]  /*0760*/  @!P0 BRA `(.L_x_2) ;  /* 0x0000000000b08947 */ /* 0x000fea0003800000 */
[----:B------:R-:W-:Y:S02]  /*0770*/  ISETP.NE.U32.AND P1, PT, R16, 0x1, PT ;  /* 0x000000011000780c */ /* 0x000fe40003f25070 */
[----:B------:R-:W-:Y:S02]  /*0780*/  LOP3.LUT R2, R0, 0x1, RZ, 0xc0, !PT ;  /* 0x0000000100027812 */ /* 0x000fe400078ec0ff */
[----:B------:R-:W-:Y:S02]  /*0790*/  ISETP.NE.AND.EX P1, PT, RZ, RZ, PT, P1 ;  /* 0x000000ffff00720c */ /* 0x000fe40003f25310 */
[----:B------:R-:W-:-:S04]  /*07a0*/  ISETP.NE.U32.AND P0, PT, R2, 0x1, PT ;  /* 0x000000010200780c */ /* 0x000fc80003f05070 */
[----:B------:R-:W-:-:S07]  /*07b0*/  ISETP.NE.U32.AND.EX P0, PT, RZ, RZ, PT, P0 ;  /* 0x000000ffff00720c */ /* 0x000fce0003f05100 */
[----:B------:R-:W-:Y:S06]  /*07c0*/  @!P1 BRA `(.L_x_4) ;  /* 0x0000000000589947 */ /* 0x000fec0003800000 */
[----:B------:R-:W0:Y:S01]  /*07d0*/  LDC.64 R8, c[0x0][0x380] ;  /* 0x0000e000ff087b82 */ /* 0x000e220000000a00 */
[----:B------:R-:W-:Y:S01]  /*07e0*/  IMAD.MOV.U32 R2, RZ, RZ, R12 ;  /* 0x000000ffff027224 */ /* 0x000fe200078e000c */
[-C--:B------:R-:W-:Y:S01]  /*07f0*/  IADD3 R6, P1, PT, R4, R5.reuse, RZ ;  /* 0x0000000504067210 */ /* 0x080fe20007f3e0ff */
[----:B------:R-:W-:Y:S02]  /*0800*/  IMAD.MOV.U32 R3, RZ, RZ, RZ ;  /* 0x000000ffff037224 */ /* 0x000fe400078e00ff */
[----:B------:R-:W-:Y:S02]  /*0810*/  IMAD R15, R7, R0, RZ ;  /* 0x00000000070f7224 */ /* 0x000fe400078e02ff */
[----:B------:R-:W-:Y:S01]  /*0820*/  IMAD.WIDE.U32 R10, R0, R5, R2 ;  /* 0x00000005000a7225 */ /* 0x000fe200078e0002 */
[----:B------:R-:W-:-:S03]  /*0830*/  IADD3.X R3, PT, PT, RZ, R7, RZ, P1, !PT ;  /* 0x00000007ff037210 */ /* 0x000fc60000ffe4ff */
[----:B------:R-:W-:Y:S01]  /*0840*/  IMAD.IADD R15, R11, 0x1, R15 ;  /* 0x000000010b0f7824 */ /* 0x000fe200078e020f */
[-C--:B0-----:R-:W-:Y:S02]  /*0850*/  LEA R2, P1, R6, R8.reuse, 0x2 ;  /* 0x0000000806027211 */ /* 0x081fe400078210ff */
[----:B------:R-:W-:Y:S02]  /*0860*/  LEA R8, P2, R10, R8, 0x2 ;  /* 0x000000080a087211 */ /* 0x000fe400078410ff */
[-C--:B------:R-:W-:Y:S02]  /*0870*/  LEA.HI.X R3, R6, R9.reuse, R3, 0x2, P1 ;  /* 0x0000000906037211 */ /* 0x080fe400008f1403 */
[----:B------:R-:W-:Y:S02]  /*0880*/  LEA.HI.X R9, R10, R9, R15, 0x2, P2 ;  /* 0x000000090a097211 */ /* 0x000fe400010f140f */
[C---:B------:R-:W-:Y:S01]  /*0890*/  LEA R10, P1, R0.reuse, R8, 0x2 ;  /* 0x00000008000a7211 */ /* 0x040fe200078210ff */
[----:B------:R-:W2:Y:S03]  /*08a0*/  LDG.E R6, desc[UR4][R2.64] ;  /* 0x0000000402067981 */ /* 0x000ea6000c1e1900 */
[----:B------:R-:W-:Y:S01]  /*08b0*/  LEA.HI.X R11, R0, R9, RZ, 0x2, P1 ;  /* 0x00000009000b7211 */ /* 0x000fe200008f14ff */
[----:B------:R-:W2:Y:S04]  /*08c0*/  LDG.E R8, desc[UR4][R8.64] ;  /* 0x0000000408087981 */ /* 0x000ea8000c1e1900 */
[----:B------:R-:W3:Y:S04]  /*08d0*/  LDG.E R14, desc[UR4][R2.64+0x4] ;  /* 0x00000404020e7981 */ /* 0x000ee8000c1e1900 */
[----:B------:R-:W3:Y:S01]  /*08e0*/  LDG.E R10, desc[UR4][R10.64] ;  /* 0x000000040a0a7981 */ /* 0x000ee2000c1e1900 */
[----:B------:R-:W-:-:S05]  /*08f0*/  IADD3 R5, P1, PT, R5, 0x2, RZ ;  /* 0x0000000205057810 */ /* 0x000fca0007f3e0ff */
[----:B------:R-:W-:Y:S02]  /*0900*/  IMAD.X R7, RZ, RZ, R7, P1 ;  /* 0x000000ffff077224 */ /* 0x000fe400008e0607 */
[----:B--2---:R-:W-:-:S04]  /*0910*/  FFMA R17, R6, R8, R17 ;  /* 0x0000000806117223 */ /* 0x004fc80000000011 */
[----:B---3--:R-:W-:-:S07]  /*0920*/  FFMA R17, R14, R10, R17 ;  /* 0x0000000a0e117223 */ /* 0x008fce0000000011 */
.L_x_4:
[----:B------:R-:W-:Y:S05]  /*0930*/  @P0 BRA `(.L_x_2) ;  /* 0x00000000003c0947 */ /* 0x000fea0003800000 */
[----:B------:R-:W0:Y:S01]  /*0940*/  LDC.64 R2, c[0x0][0x380] ;  /* 0x0000e000ff027b82 */ /* 0x000e220000000a00 */
[----:B------:R-:W-:Y:S01]  /*0950*/  IMAD.MOV.U32 R8, RZ, RZ, R12 ;  /* 0x000000ffff087224 */ /* 0x000fe200078e000c */
[-C--:B------:R-:W-:Y:S01]  /*0960*/  IADD3 R10, P0, PT, R4, R5.reuse, RZ ;  /* 0x00000005040a7210 */ /* 0x080fe20007f1e0ff */
[----:B------:R-:W-:Y:S02]  /*0970*/  IMAD.MOV.U32 R9, RZ, RZ, RZ ;  /* 0x000000ffff097224 */ /* 0x000fe400078e00ff */
[----:B------:R-:W-:-:S04]  /*0980*/  IMAD.WIDE.U32 R8, R0, R5, R8 ;  /* 0x0000000500087225 */ /* 0x000fc800078e0008 */
[----:B------:R-:W-:Y:S02]  /*0990*/  IMAD R5, R7, R0, RZ ;  /* 0x0000000007057224 */ /* 0x000fe400078e02ff */
[----:B------:R-:W-:Y:S02]  /*09a0*/  IMAD.X R7, RZ, RZ, R7, P0 ;  /* 0x000000ffff077224 */ /* 0x000fe400000e0607 */
[----:B------:R-:W-:Y:S01]  /*09b0*/  IMAD.IADD R0, R9, 0x1, R5 ;  /* 0x0000000109007824 */ /* 0x000fe200078e0205 */
[-C--:B0-----:R-:W-:Y:S02]  /*09c0*/  LEA R6, P0, R10, R2.reuse, 0x2 ;  /* 0x000000020a067211 */ /* 0x081fe400078010ff */
[----:B------:R-:W-:Y:S02]  /*09d0*/  LEA R2, P1, R8, R2, 0x2 ;  /* 0x0000000208027211 */ /* 0x000fe400078210ff */
[-C--:B------:R-:W-:Y:S02]  /*09e0*/  LEA.HI.X R7, R10, R3.reuse, R7, 0x2, P0 ;  /* 0x000000030a077211 */ /* 0x080fe400000f1407 */
[----:B------:R-:W-:-:S03]  /*09f0*/  LEA.HI.X R3, R8, R3, R0, 0x2, P1 ;  /* 0x0000000308037211 */ /* 0x000fc600008f1400 */
[----:B------:R-:W2:Y:S04]  /*0a00*/  LDG.E R6, desc[UR4][R6.64] ;  /* 0x0000000406067981 */ /* 0x000ea8000c1e1900 */
[----:B------:R-:W2:Y:S02]  /*0a10*/  LDG.E R2, desc[UR4][R2.64] ;  /* 0x0000000402027981 */ /* 0x000ea4000c1e1900 */
[----:B--2---:R-:W-:-:S07]  /*0a20*/  FFMA R17, R6, R2, R17 ;  /* 0x0000000206117223 */ /* 0x004fce0000000011 */
.L_x_2:
[----:B------:R-:W0:Y:S01]  /*0a30*/  LDC.64 R2, c[0x0][0x380] ;  /* 0x0000e000ff027b82 */ /* 0x000e220000000a00 */
[----:B------:R-:W-:-:S04]  /*0a40*/  IMAD.IADD R13, R4, 0x1, R12 ;  /* 0x00000001040d7824 */ /* 0x000fc800078e020c */
[----:B0-----:R-:W-:-:S05]  /*0a50*/  IMAD.WIDE.U32 R2, R13, 0x4, R2 ;  /* 0x000000040d027825 */ /* 0x001fca00078e0002 */
[----:B------:R-:W-:Y:S01]  /*0a60*/  STG.E desc[UR4][R2.64], R17 ;  /* 0x0000001102007986 */ /* 0x000fe2000c101904 */
[----:B------:R-:W-:Y:S05]  /*0a70*/  EXIT ;  /* 0x000000000000794d */ /* 0x000fea0003800000 */
.L_x_5:
[----:B------:R-:W-:-:S00]  /*0a80*/  BRA `(.L_x_5) ;  /* 0xfffffffc00fc7947 */ /* 0x000fc0000383ffff */
[----:B------:R-:W-:-:S00]  /*0a90*/  NOP ;  /* 0x0000000000007918 */ /* 0x000fc00000000000 */
        /* <DEDUP_REMOVED lines=14> */
.L_x_6:


//--------------------- .nv.shared.reserved.0     --------------------------
	.section	.nv.shared.reserved.0,"aw",@nobits
	.weak		__nv_reservedSMEM_offset_0_alias
	.size		__nv_reservedSMEM_offset_0_alias, 0, 64
	.other		__nv_reservedSMEM_offset_0_alias,@"STO_CUDA_RESERVED_SHARED STV_DEFAULT"
__nv_reservedSMEM_offset_0_alias:
	.zero		0
	.zero		64


//--------------------- .nv.constant0._Z12squareMatrixPf --------------------------
	.section	.nv.constant0._Z12squareMatrixPf,"a",@progbits
	.sectionflags	@""
	.align	4
.nv.constant0._Z12squareMatrixPf:
	.zero		904


//--------------------- SYMBOLS --------------------------

	.type		.nv.reservedSmem.offset0,@object
	.size		.nv.reservedSmem.offset0,0x4
